	.headerflags	@"EF_CUDA_TEXMODE_UNIFIED EF_CUDA_64BIT_ADDRESS EF_CUDA_ACCELERATORS EF_CUDA_SM90 EF_CUDA_VIRTUAL_SM(EF_CUDA_SM90)"
	.elftype	@"ET_EXEC"


//--------------------- .nv.info                  --------------------------
	.section	.nv.info,"",@"SHT_CUDA_INFO"
	.align	4


	//----- nvinfo : EIATTR_REGCOUNT
	.align		4
        /*0000*/ 	.byte	0x04, 0x2f
        /*0002*/ 	.short	(.L_2 - .L_1)
	.align		4
.L_1:
        /*0004*/ 	.word	index@(triton_poi_fused_add_tanh_11)
        /*0008*/ 	.word	0x00000020


	//----- nvinfo : EIATTR_MIN_STACK_SIZE
	.align		4
.L_2:
        /*000c*/ 	.byte	0x04, 0x12
        /*000e*/ 	.short	(.L_4 - .L_3)
	.align		4
.L_3:
        /*0010*/ 	.word	index@(triton_poi_fused_add_tanh_11)
        /*0014*/ 	.word	0x00000000


	//----- nvinfo : EIATTR_FRAME_SIZE
	.align		4
.L_4:
        /*0018*/ 	.byte	0x04, 0x11
        /*001a*/ 	.short	(.L_6 - .L_5)
	.align		4
.L_5:
        /*001c*/ 	.word	index@(triton_poi_fused_add_tanh_11)
        /*0020*/ 	.word	0x00000000


	//----- nvinfo : EIATTR_MIN_STACK_SIZE
	.align		4
.L_6:
        /*0024*/ 	.byte	0x04, 0x12
        /*0026*/ 	.short	(.L_8 - .L_7)
	.align		4
.L_7:
        /*0028*/ 	.word	index@(triton_poi_fused_add_tanh_11)
        /*002c*/ 	.word	0x00000000
.L_8:


//--------------------- .nv.info.triton_poi_fused_add_tanh_11 --------------------------
	.section	.nv.info.triton_poi_fused_add_tanh_11,"",@"SHT_CUDA_INFO"
	.sectionflags	@""
	.align	4


	//----- nvinfo : EIATTR_CUDA_API_VERSION
	.align		4
        /*0000*/ 	.byte	0x04, 0x37
        /*0002*/ 	.short	(.L_10 - .L_9)
.L_9:
        /*0004*/ 	.word	0x0000007c


	//----- nvinfo : EIATTR_KPARAM_INFO
	.align		4
.L_10:
        /*0008*/ 	.byte	0x04, 0x17
        /*000a*/ 	.short	(.L_12 - .L_11)
.L_11:
        /*000c*/ 	.word	0x00000000
        /*0010*/ 	.short	0x0004
        /*0012*/ 	.short	0x001c
        /*0014*/ 	.byte	0x00, 0xf0, 0x11, 0x00


	//----- nvinfo : EIATTR_KPARAM_INFO
	.align		4
.L_12:
        /*0018*/ 	.byte	0x04, 0x17
        /*001a*/ 	.short	(.L_14 - .L_13)
.L_13:
        /*001c*/ 	.word	0x00000000
        /*0020*/ 	.short	0x0003
        /*0022*/ 	.short	0x0018
        /*0024*/ 	.byte	0x00, 0xf0, 0x11, 0x00


	//----- nvinfo : EIATTR_KPARAM_INFO
	.align		4
.L_14:
        /*0028*/ 	.byte	0x04, 0x17
        /*002a*/ 	.short	(.L_16 - .L_15)
.L_15:
        /*002c*/ 	.word	0x00000000
        /*0030*/ 	.short	0x0002
        /*0032*/ 	.short	0x0010
        /*0034*/ 	.byte	0x00, 0xf4, 0x21, 0x00


	//----- nvinfo : EIATTR_KPARAM_INFO
	.align		4
.L_16:
        /*0038*/ 	.byte	0x04, 0x17
        /*003a*/ 	.short	(.L_18 - .L_17)
.L_17:
        /*003c*/ 	.word	0x00000000
        /*0040*/ 	.short	0x0001
        /*0042*/ 	.short	0x0008
        /*0044*/ 	.byte	0x00, 0xf4, 0x21, 0x00


	//----- nvinfo : EIATTR_KPARAM_INFO
	.align		4
.L_18:
        /*0048*/ 	.byte	0x04, 0x17
        /*004a*/ 	.short	(.L_20 - .L_19)
.L_19:
        /*004c*/ 	.word	0x00000000
        /*0050*/ 	.short	0x0000
        /*0052*/ 	.short	0x0000
        /*0054*/ 	.byte	0x00, 0xf4, 0x21, 0x00


	//----- nvinfo : EIATTR_SPARSE_MMA_MASK
	.align		4
.L_20:
        /*0058*/ 	.byte	0x03, 0x50
        /*005a*/ 	.short	0x0000


	//----- nvinfo : EIATTR_MAXREG_COUNT
	.align		4
        /*005c*/ 	.byte	0x03, 0x1b
        /*005e*/ 	.short	0x00ff


	//----- nvinfo : EIATTR_EXIT_INSTR_OFFSETS
	.align		4
        /*0060*/ 	.byte	0x04, 0x1c
        /*0062*/ 	.short	(.L_22 - .L_21)


	//   ....[0]....
.L_21:
        /*0064*/ 	.word	0x000010a0


	//   ....[1]....
        /*0068*/ 	.word	0x000010f0


	//----- nvinfo : EIATTR_REQNTID
	.align		4
.L_22:
        /*006c*/ 	.byte	0x04, 0x10
        /*006e*/ 	.short	(.L_24 - .L_23)
.L_23:
        /*0070*/ 	.word	0x00000080
        /*0074*/ 	.word	0x00000001
        /*0078*/ 	.word	0x00000001


	//----- nvinfo : EIATTR_CRS_STACK_SIZE
	.align		4
.L_24:
        /*007c*/ 	.byte	0x04, 0x1e
        /*007e*/ 	.short	(.L_26 - .L_25)
.L_25:
        /*0080*/ 	.word	0x00000000


	//----- nvinfo : EIATTR_CBANK_PARAM_SIZE
	.align		4
.L_26:
        /*0084*/ 	.byte	0x03, 0x19
        /*0086*/ 	.short	0x0020


	//----- nvinfo : EIATTR_PARAM_CBANK
	.align		4
        /*0088*/ 	.byte	0x04, 0x0a
        /*008a*/ 	.short	(.L_28 - .L_27)
	.align		4
.L_27:
        /*008c*/ 	.word	index@(.nv.constant0.triton_poi_fused_add_tanh_11)
        /*0090*/ 	.short	0x0210
        /*0092*/ 	.short	0x0020


	//----- nvinfo : EIATTR_SW_WAR
	.align		4
.L_28:
        /*0094*/ 	.byte	0x04, 0x36
        /*0096*/ 	.short	(.L_30 - .L_29)
.L_29:
        /*0098*/ 	.word	0x00000008
.L_30:


//--------------------- .nv.callgraph             --------------------------
	.section	.nv.callgraph,"",@"SHT_CUDA_CALLGRAPH"
	.align	4
	.sectionentsize	8
	.align		4
        /*0000*/ 	.word	0x00000000
	.align		4
        /*0004*/ 	.word	0xffffffff
	.align		4
        /*0008*/ 	.word	0x00000000
	.align		4
        /*000c*/ 	.word	0xfffffffe
	.align		4
        /*0010*/ 	.word	0x00000000
	.align		4
        /*0014*/ 	.word	0xfffffffd
	.align		4
        /*0018*/ 	.word	0x00000000
	.align		4
        /*001c*/ 	.word	0xfffffffc


//--------------------- .nv.constant4             --------------------------
	.section	.nv.constant4,"a",@progbits
	.align	8
	.align		8
.nv.constant4:
        /*0000*/ 	.dword	_$_str


//--------------------- .text.triton_poi_fused_add_tanh_11 --------------------------
	.section	.text.triton_poi_fused_add_tanh_11,"ax",@progbits
	.sectionflags	@"SHF_BARRIERS=1"
	.align	128
        .global         triton_poi_fused_add_tanh_11
        .type           triton_poi_fused_add_tanh_11,@function
        .size           triton_poi_fused_add_tanh_11,(.L_x_22 - triton_poi_fused_add_tanh_11)
        .other          triton_poi_fused_add_tanh_11,@"STO_CUDA_ENTRY STV_DEFAULT"
triton_poi_fused_add_tanh_11:
.text.triton_poi_fused_add_tanh_11:
[----:B------:R-:W0:Y:S01]  /*0000*/  LDC R1, c[0x0][0x28] ;  /* 0x00000a00ff017b82 */ /* 0x000e220000000800 */
[----:B------:R-:W1:Y:S07]  /*0010*/  S2R R22, SR_TID.X ;  /* 0x0000000000167919 */ /* 0x000e6e0000002100 */
[----:B------:R-:W2:Y:S01]  /*0020*/  LDC.64 R2, c[0x0][0x210] ;  /* 0x00008400ff027b82 */ /* 0x000ea20000000a00 */
[----:B------:R-:W-:Y:S02]  /*0030*/  CS2R R16, SRZ ;  /* 0x0000000000107805 */ /* 0x000fe4000001ff00 */
[----:B------:R-:W-:Y:S01]  /*0040*/  CS2R R18, SRZ ;  /* 0x0000000000127805 */ /* 0x000fe2000001ff00 */
[----:B------:R-:W3:Y:S01]  /*0050*/  S2R R23, SR_CTAID.X ;  /* 0x0000000000177919 */ /* 0x000ee20000002500 */
[----:B------:R-:W-:-:S02]  /*0060*/  CS2R R12, SRZ ;  /* 0x00000000000c7805 */ /* 0x000fc4000001ff00 */
[----:B------:R-:W-:Y:S01]  /*0070*/  CS2R R14, SRZ ;  /* 0x00000000000e7805 */ /* 0x000fe2000001ff00 */
[----:B------:R-:W-:Y:S01]  /*0080*/  ULDC.64 UR6, c[0x0][0x208] ;  /* 0x0000820000067ab9 */ /* 0x000fe20000000a00 */
[----:B------:R-:W4:Y:S01]  /*0090*/  S2R R25, SR_CTAID.Y ;  /* 0x0000000000197919 */ /* 0x000f220000002600 */
[----:B------:R-:W5:Y:S01]  /*00a0*/  LDC.64 R20, c[0x0][0x218] ;  /* 0x00008600ff147b82 */ /* 0x000f620000000a00 */
[----:B-1----:R-:W-:Y:S02]  /*00b0*/  SHF.R.U32.HI R26, RZ, 0x3, R22 ;  /* 0x00000003ff1a7819 */ /* 0x002fe40000011616 */
[----:B------:R-:W-:Y:S02]  /*00c0*/  SHF.L.U32 R24, R22, 0x2, RZ ;  /* 0x0000000216187819 */ /* 0x000fe400000006ff */
[----:B---3--:R-:W-:Y:S02]  /*00d0*/  SHF.L.U32 R23, R23, 0x5, RZ ;  /* 0x0000000517177819 */ /* 0x008fe400000006ff */
[----:B------:R-:W-:-:S02]  /*00e0*/  SGXT.U32 R26, R26, 0x4 ;  /* 0x000000041a1a781a */ /* 0x000fc40000000000 */
[----:B----4-:R-:W-:Y:S02]  /*00f0*/  SHF.L.U32 R25, R25, 0x5, RZ ;  /* 0x0000000519197819 */ /* 0x010fe400000006ff */
[----:B------:R-:W-:Y:S02]  /*0100*/  LOP3.LUT R5, R23, 0x1c, R24, 0xf8, !PT ;  /* 0x0000001c17057812 */ /* 0x000fe400078ef818 */
[----:B------:R-:W-:Y:S02]  /*0110*/  LOP3.LUT R0, R25, R26, RZ, 0xfc, !PT ;  /* 0x0000001a19007212 */ /* 0x000fe400078efcff */
[----:B------:R-:W-:Y:S02]  /*0120*/  ISETP.GE.AND P0, PT, R5, 0x100, PT ;  /* 0x000001000500780c */ /* 0x000fe40003f06270 */
[----:B------:R-:W-:-:S05]  /*0130*/  LEA R29, R0, R5, 0x8 ;  /* 0x00000005001d7211 */ /* 0x000fca00078e40ff */
[----:B--2---:R-:W-:-:S04]  /*0140*/  IMAD.WIDE R6, R29, 0x4, R2 ;  /* 0x000000041d067825 */ /* 0x004fc800078e0202 */
[----:B0----5:R-:W-:Y:S02]  /*0150*/  IMAD.WIDE R28, R29, 0x4, R20 ;  /* 0x000000041d1c7825 */ /* 0x021fe400078e0214 */
[----:B------:R0:W2:Y:S04]  /*0160*/  @!P0 LDG.E.EL.128 R16, desc[UR6][R6.64] ;  /* 0x0000000606108981 */ /* 0x0000a8000c2e1d00 */
[----:B------:R-:W2:Y:S01]  /*0170*/  @!P0 LDG.E.EL.128 R12, desc[UR6][R28.64] ;  /* 0x000000061c0c8981 */ /* 0x000ea2000c2e1d00 */
[----:B------:R-:W-:Y:S02]  /*0180*/  LOP3.LUT R0, R25, 0x10, R26, 0xfe, !PT ;  /* 0x0000001019007812 */ /* 0x000fe400078efe1a */
[----:B------:R-:W-:Y:S02]  /*0190*/  CS2R R8, SRZ ;  /* 0x0000000000087805 */ /* 0x000fe4000001ff00 */
[----:B------:R-:W-:-:S02]  /*01a0*/  CS2R R10, SRZ ;  /* 0x00000000000a7805 */ /* 0x000fc4000001ff00 */
[----:B------:R-:W-:Y:S02]  /*01b0*/  LEA R5, R0, R5, 0x8 ;  /* 0x0000000500057211 */ /* 0x000fe400078e40ff */
[----:B0-----:R-:W-:-:S03]  /*01c0*/  CS2R R6, SRZ ;  /* 0x0000000000067805 */ /* 0x001fc6000001ff00 */
[----:B------:R-:W-:-:S04]  /*01d0*/  IMAD.WIDE R2, R5, 0x4, R2 ;  /* 0x0000000405027825 */ /* 0x000fc800078e0202 */
[----:B------:R-:W-:Y:S01]  /*01e0*/  IMAD.WIDE R20, R5, 0x4, R20 ;  /* 0x0000000405147825 */ /* 0x000fe200078e0214 */
[----:B------:R-:W-:Y:S01]  /*01f0*/  CS2R R4, SRZ ;  /* 0x0000000000047805 */ /* 0x000fe2000001ff00 */
[----:B------:R0:W5:Y:S05]  /*0200*/  @!P0 LDG.E.EL.128 R8, desc[UR6][R2.64] ;  /* 0x0000000602088981 */ /* 0x00016a000c2e1d00 */
[----:B------:R1:W5:Y:S01]  /*0210*/  @!P0 LDG.E.EL.128 R4, desc[UR6][R20.64] ;  /* 0x0000000614048981 */ /* 0x000362000c2e1d00 */
[----:B------:R-:W-:Y:S01]  /*0220*/  BSSY B0, `(.L_x_0) ;  /* 0x000002a000007945 */ /* 0x000fe20003800000 */
[----:B--2---:R-:W-:Y:S01]  /*0230*/  FADD R12, R12, R16 ;  /* 0x000000100c0c7221 */ /* 0x004fe20000000000 */
[----:B------:R-:W-:Y:S01]  /*0240*/  FADD R13, R13, R17 ;  /* 0x000000110d0d7221 */ /* 0x000fe20000000000 */
[----:B------:R-:W-:-:S02]  /*0250*/  FADD R14, R14, R18 ;  /* 0x000000120e0e7221 */ /* 0x000fc40000000000 */
[----:B------:R-:W-:Y:S01]  /*0260*/  FADD.FTZ R0, |R12|, -RZ ;  /* 0x800000ff0c007221 */ /* 0x000fe20000010200 */
[----:B0-----:R-:W-:-:S04]  /*0270*/  FADD.FTZ R3, |R13|, -RZ ;  /* 0x800000ff0d037221 */ /* 0x001fc80000010200 */
[----:B------:R-:W-:-:S13]  /*0280*/  FSETP.GE.AND P0, PT, R0, 0.60000002384185791016, PT ;  /* 0x3f19999a0000780b */ /* 0x000fda0003f06000 */
[----:B------:R-:W-:Y:S01]  /*0290*/  @P0 FMUL R16, R0, 2.8853900432586669922 ;  /* 0x4038aa3b00100820 */ /* 0x000fe20000400000 */
[----:B-1----:R-:W-:Y:S01]  /*02a0*/  @P0 MOV R20, 0x3f800000 ;  /* 0x3f80000000140802 */ /* 0x002fe20000000f00 */
[----:B------:R-:W-:Y:S02]  /*02b0*/  @!P0 IMAD.MOV.U32 R28, RZ, RZ, 0x3c80f082 ;  /* 0x3c80f082ff1c8424 */ /* 0x000fe400078e00ff */
[----:B------:R-:W-:Y:S01]  /*02c0*/  @!P0 FMUL R17, R12, R12 ;  /* 0x0000000c0c118220 */ /* 0x000fe20000400000 */
[----:B------:R-:W-:Y:S01]  /*02d0*/  @P0 FSETP.GE.AND P1, PT, R0, 9.010913848876953125, PT ;  /* 0x41102cb40000080b */ /* 0x000fe20003f26000 */
[----:B------:R-:W0:Y:S02]  /*02e0*/  @P0 MUFU.EX2 R16, R16 ;  /* 0x0000001000100308 */ /* 0x000e240000000800 */
[----:B------:R-:W-:-:S04]  /*02f0*/  @!P0 FFMA.FTZ R2, R17, R28, -0.052303962409496307373 ;  /* 0xbd563cae11028423 */ /* 0x000fc8000001001c */
[----:B------:R-:W-:-:S04]  /*0300*/  @!P0 FFMA.FTZ R0, R17, R2, 0.1331529766321182251 ;  /* 0x3e08594111008423 */ /* 0x000fc80000010002 */
[----:B------:R-:W-:-:S04]  /*0310*/  @!P0 FFMA.FTZ R0, R17, R0, -0.33332768082618713379 ;  /* 0xbeaaa9ed11008423 */ /* 0x000fc80000010000 */
[----:B------:R-:W-:Y:S01]  /*0320*/  @!P0 FFMA.FTZ R17, R17, R0, RZ ;  /* 0x0000000011118223 */ /* 0x000fe200000100ff */
[----:B0-----:R-:W-:-:S06]  /*0330*/  @P0 FADD R27, R16, 1 ;  /* 0x3f800000101b0421 */ /* 0x001fcc0000000000 */
[----:B------:R-:W0:Y:S02]  /*0340*/  @P0 MUFU.RCP R27, R27 ;  /* 0x0000001b001b0308 */ /* 0x000e240000001000 */
[----:B0-----:R-:W-:-:S05]  /*0350*/  @P0 FFMA.FTZ R20, R27, -2, R20 ;  /* 0xc00000001b140823 */ /* 0x001fca0000010014 */
[----:B------:R-:W-:Y:S02]  /*0360*/  @P0 FSEL R21, R20, 1, !P1 ;  /* 0x3f80000014150808 */ /* 0x000fe40004800000 */
[----:B------:R-:W-:Y:S02]  /*0370*/  FSETP.GE.AND P1, PT, R3, 0.60000002384185791016, PT ;  /* 0x3f19999a0300780b */ /* 0x000fe40003f26000 */
[----:B------:R-:W-:Y:S01]  /*0380*/  @P0 LOP3.LUT R2, R21, 0x80000000, R12, 0xf8, !PT ;  /* 0x8000000015020812 */ /* 0x000fe200078ef80c */
[----:B------:R-:W-:-:S10]  /*0390*/  @!P0 FFMA.FTZ R2, R12, R17, R12 ;  /* 0x000000110c028223 */ /* 0x000fd4000001000c */
[----:B------:R-:W-:Y:S05]  /*03a0*/  @!P1 BRA `(.L_x_1) ;  /* 0x0000000000289947 */ /* 0x000fea0003800000 */
[C---:B------:R-:W-:Y:S01]  /*03b0*/  FMUL R0, R3.reuse, 2.8853900432586669922 ;  /* 0x4038aa3b03007820 */ /* 0x040fe20000400000 */
[----:B------:R-:W-:Y:S01]  /*03c0*/  HFMA2.MMA R17, -RZ, RZ, 1.875, 0 ;  /* 0x3f800000ff117435 */ /* 0x000fe200000001ff */
[----:B------:R-:W-:-:S04]  /*03d0*/  FSETP.GE.AND P0, PT, R3, 9.010913848876953125, PT ;  /* 0x41102cb40300780b */ /* 0x000fc80003f06000 */
[----:B------:R-:W0:Y:S02]  /*03e0*/  MUFU.EX2 R0, R0 ;  /* 0x0000000000007308 */ /* 0x000e240000000800 */
[----:B0-----:R-:W-:-:S06]  /*03f0*/  FADD R12, R0, 1 ;  /* 0x3f800000000c7421 */ /* 0x001fcc0000000000 */
[----:B------:R-:W0:Y:S02]  /*0400*/  MUFU.RCP R12, R12 ;  /* 0x0000000c000c7308 */ /* 0x000e240000001000 */
[----:B0-----:R-:W-:-:S05]  /*0410*/  FFMA.FTZ R16, R12, -2, R17 ;  /* 0xc00000000c107823 */ /* 0x001fca0000010011 */
[----:B------:R-:W-:-:S04]  /*0420*/  FSEL R16, R16, 1, !P0 ;  /* 0x3f80000010107808 */ /* 0x000fc80004000000 */
[----:B------:R-:W-:Y:S01]  /*0430*/  LOP3.LUT R3, R16, 0x80000000, R13, 0xf8, !PT ;  /* 0x8000000010037812 */ /* 0x000fe200078ef80d */
[----:B------:R-:W-:Y:S06]  /*0440*/  BRA `(.L_x_2) ;  /* 0x00000000001c7947 */ /* 0x000fec0003800000 */
.L_x_1:
[----:B------:R-:W-:Y:S01]  /*0450*/  MOV R0, 0x3c80f082 ;  /* 0x3c80f08200007802 */ /* 0x000fe20000000f00 */
[----:B------:R-:W-:-:S04]  /*0460*/  FMUL R3, R13, R13 ;  /* 0x0000000d0d037220 */ /* 0x000fc80000400000 */
[----:B------:R-:W-:-:S04]  /*0470*/  FFMA.FTZ R0, R3, R0, -0.052303962409496307373 ;  /* 0xbd563cae03007423 */ /* 0x000fc80000010000 */
[----:B------:R-:W-:-:S04]  /*0480*/  FFMA.FTZ R0, R3, R0, 0.1331529766321182251 ;  /* 0x3e08594103007423 */ /* 0x000fc80000010000 */
[----:B------:R-:W-:-:S04]  /*0490*/  FFMA.FTZ R0, R3, R0, -0.33332768082618713379 ;  /* 0xbeaaa9ed03007423 */ /* 0x000fc80000010000 */
[----:B------:R-:W-:-:S04]  /*04a0*/  FFMA.FTZ R0, R3, R0, RZ ;  /* 0x0000000003007223 */ /* 0x000fc800000100ff */
[----:B------:R-:W-:-:S07]  /*04b0*/  FFMA.FTZ R3, R13, R0, R13 ;  /* 0x000000000d037223 */ /* 0x000fce000001000d */
.L_x_2:
[----:B------:R-:W-:Y:S05]  /*04c0*/  BSYNC B0 ;  /* 0x0000000000007941 */ /* 0x000fea0003800000 */
.L_x_0:
[----:B------:R-:W-:Y:S01]  /*04d0*/  FADD.FTZ R16, |R14|, -RZ ;  /* 0x800000ff0e107221 */ /* 0x000fe20000010200 */
[----:B------:R-:W-:Y:S01]  /*04e0*/  BSSY B0, `(.L_x_3) ;  /* 0x0000015000007945 */ /* 0x000fe20003800000 */
[----:B------:R-:W-:-:S03]  /*04f0*/  FADD R15, R15, R19 ;  /* 0x000000130f0f7221 */ /* 0x000fc60000000000 */
[----:B------:R-:W-:-:S13]  /*0500*/  FSETP.GE.AND P0, PT, R16, 0.60000002384185791016, PT ;  /* 0x3f19999a1000780b */ /* 0x000fda0003f06000 */
        /* <DEDUP_REMOVED lines=11> */
.L_x_4:
[----:B------:R-:W-:Y:S02]  /*05c0*/  IMAD.MOV.U32 R0, RZ, RZ, 0x3c80f082 ;  /* 0x3c80f082ff007424 */ /* 0x000fe400078e00ff */
[----:B------:R-:W-:-:S04]  /*05d0*/  FMUL R13, R14, R14 ;  /* 0x0000000e0e0d7220 */ /* 0x000fc80000400000 */
[----:B------:R-:W-:-:S04]  /*05e0*/  FFMA.FTZ R0, R13, R0, -0.052303962409496307373 ;  /* 0xbd563cae0d007423 */ /* 0x000fc80000010000 */
[----:B------:R-:W-:-:S04]  /*05f0*/  FFMA.FTZ R0, R13, R0, 0.1331529766321182251 ;  /* 0x3e0859410d007423 */ /* 0x000fc80000010000 */
[----:B------:R-:W-:-:S04]  /*0600*/  FFMA.FTZ R0, R13, R0, -0.33332768082618713379 ;  /* 0xbeaaa9ed0d007423 */ /* 0x000fc80000010000 */
[----:B------:R-:W-:-:S04]  /*0610*/  FFMA.FTZ R13, R13, R0, RZ ;  /* 0x000000000d0d7223 */ /* 0x000fc800000100ff */
[----:B------:R-:W-:-:S07]  /*0620*/  FFMA.FTZ R12, R14, R13, R14 ;  /* 0x0000000d0e0c7223 */ /* 0x000fce000001000e */
.L_x_5:
[----:B------:R-:W-:Y:S05]  /*0630*/  BSYNC B0 ;  /* 0x0000000000007941 */ /* 0x000fea0003800000 */
.L_x_3:
[----:B------:R-:W-:Y:S01]  /*0640*/  FADD.FTZ R14, |R15|, -RZ ;  /* 0x800000ff0f0e7221 */ /* 0x000fe20000010200 */
[----:B------:R-:W-:Y:S01]  /*0650*/  BSSY B0, `(.L_x_6) ;  /* 0x0000015000007945 */ /* 0x000fe20003800000 */
[----:B-----5:R-:W-:-:S03]  /*0660*/  FADD R4, R4, R8 ;  /* 0x0000000804047221 */ /* 0x020fc60000000000 */
[----:B------:R-:W-:-:S13]  /*0670*/  FSETP.GE.AND P0, PT, R14, 0.60000002384185791016, PT ;  /* 0x3f19999a0e00780b */ /* 0x000fda0003f06000 */
[----:B------:R-:W-:Y:S05]  /*0680*/  @!P0 BRA `(.L_x_7) ;  /* 0x0000000000288947 */ /* 0x000fea0003800000 */
[C---:B------:R-:W-:Y:S01]  /*0690*/  FMUL R0, R14.reuse, 2.8853900432586669922 ;  /* 0x4038aa3b0e007820 */ /* 0x040fe20000400000 */
[----:B------:R-:W-:Y:S02]  /*06a0*/  MOV R13, 0x3f800000 ;  /* 0x3f800000000d7802 */ /* 0x000fe40000000f00 */
[----:B------:R-:W-:-:S03]  /*06b0*/  FSETP.GE.AND P0, PT, R14, 9.010913848876953125, PT ;  /* 0x41102cb40e00780b */ /* 0x000fc60003f06000 */
[----:B------:R-:W0:Y:S02]  /*06c0*/  MUFU.EX2 R0, R0 ;  /* 0x0000000000007308 */ /* 0x000e240000000800 */
[----:B0-----:R-:W-:-:S06]  /*06d0*/  FADD R8, R0, 1 ;  /* 0x3f80000000087421 */ /* 0x001fcc0000000000 */
[----:B------:R-:W0:Y:S02]  /*06e0*/  MUFU.RCP R8, R8 ;  /* 0x0000000800087308 */ /* 0x000e240000001000 */
[----:B0-----:R-:W-:-:S05]  /*06f0*/  FFMA.FTZ R13, R8, -2, R13 ;  /* 0xc0000000080d7823 */ /* 0x001fca000001000d */
[----:B------:R-:W-:-:S04]  /*0700*/  FSEL R14, R13, 1, !P0 ;  /* 0x3f8000000d0e7808 */ /* 0x000fc80004000000 */
[----:B------:R-:W-:Y:S01]  /*0710*/  LOP3.LUT R15, R14, 0x80000000, R15, 0xf8, !PT ;  /* 0x800000000e0f7812 */ /* 0x000fe200078ef80f */
[----:B------:R-:W-:Y:S06]  /*0720*/  BRA `(.L_x_8) ;  /* 0x00000000001c7947 */ /* 0x000fec0003800000 */
.L_x_7:
[----:B------:R-:W-:Y:S01]  /*0730*/  HFMA2.MMA R0, -RZ, RZ, 1.125, -9232 ;  /* 0x3c80f082ff007435 */ /* 0x000fe200000001ff */
[----:B------:R-:W-:-:S09]  /*0740*/  FMUL R13, R15, R15 ;  /* 0x0000000f0f0d7220 */ /* 0x000fd20000400000 */
[----:B------:R-:W-:-:S04]  /*0750*/  FFMA.FTZ R0, R13, R0, -0.052303962409496307373 ;  /* 0xbd563cae0d007423 */ /* 0x000fc80000010000 */
[----:B------:R-:W-:-:S04]  /*0760*/  FFMA.FTZ R0, R13, R0, 0.1331529766321182251 ;  /* 0x3e0859410d007423 */ /* 0x000fc80000010000 */
[----:B------:R-:W-:-:S04]  /*0770*/  FFMA.FTZ R0, R13, R0, -0.33332768082618713379 ;  /* 0xbeaaa9ed0d007423 */ /* 0x000fc80000010000 */
[----:B------:R-:W-:-:S04]  /*0780*/  FFMA.FTZ R0, R13, R0, RZ ;  /* 0x000000000d007223 */ /* 0x000fc800000100ff */
[----:B------:R-:W-:-:S07]  /*0790*/  FFMA.FTZ R15, R15, R0, R15 ;  /* 0x000000000f0f7223 */ /* 0x000fce000001000f */
.L_x_8:
[----:B------:R-:W-:Y:S05]  /*07a0*/  BSYNC B0 ;  /* 0x0000000000007941 */ /* 0x000fea0003800000 */
.L_x_6:
[----:B------:R-:W-:Y:S01]  /*07b0*/  FADD.FTZ R13, |R4|, -RZ ;  /* 0x800000ff040d7221 */ /* 0x000fe20000010200 */
[----:B------:R-:W-:Y:S01]  /*07c0*/  BSSY B0, `(.L_x_9) ;  /* 0x0000015000007945 */ /* 0x000fe20003800000 */
[----:B------:R-:W-:-:S03]  /*07d0*/  FADD R5, R5, R9 ;  /* 0x0000000905057221 */ /* 0x000fc60000000000 */
        /* <DEDUP_REMOVED lines=12> */
.L_x_10:
[----:B------:R-:W-:Y:S01]  /*08a0*/  HFMA2.MMA R0, -RZ, RZ, 1.125, -9232 ;  /* 0x3c80f082ff007435 */ /* 0x000fe200000001ff */
[----:B------:R-:W-:-:S09]  /*08b0*/  FMUL R9, R4, R4 ;  /* 0x0000000404097220 */ /* 0x000fd20000400000 */
[----:B------:R-:W-:-:S04]  /*08c0*/  FFMA.FTZ R0, R9, R0, -0.052303962409496307373 ;  /* 0xbd563cae09007423 */ /* 0x000fc80000010000 */
[----:B------:R-:W-:-:S04]  /*08d0*/  FFMA.FTZ R0, R9, R0, 0.1331529766321182251 ;  /* 0x3e08594109007423 */ /* 0x000fc80000010000 */
[----:B------:R-:W-:-:S04]  /*08e0*/  FFMA.FTZ R0, R9, R0, -0.33332768082618713379 ;  /* 0xbeaaa9ed09007423 */ /* 0x000fc80000010000 */
[----:B------:R-:W-:-:S04]  /*08f0*/  FFMA.FTZ R9, R9, R0, RZ ;  /* 0x0000000009097223 */ /* 0x000fc800000100ff */
[----:B------:R-:W-:-:S07]  /*0900*/  FFMA.FTZ R8, R4, R9, R4 ;  /* 0x0000000904087223 */ /* 0x000fce0000010004 */
.L_x_11:
[----:B------:R-:W-:Y:S05]  /*0910*/  BSYNC B0 ;  /* 0x0000000000007941 */ /* 0x000fea0003800000 */
.L_x_9:
[----:B------:R-:W-:Y:S01]  /*0920*/  FADD.FTZ R13, |R5|, -RZ ;  /* 0x800000ff050d7221 */ /* 0x000fe20000010200 */
[----:B------:R-:W-:Y:S01]  /*0930*/  BSSY B0, `(.L_x_12) ;  /* 0x0000015000007945 */ /* 0x000fe20003800000 */
[----:B------:R-:W-:-:S03]  /*0940*/  FADD R6, R6, R10 ;  /* 0x0000000a06067221 */ /* 0x000fc60000000000 */
[----:B------:R-:W-:-:S13]  /*0950*/  FSETP.GE.AND P0, PT, R13, 0.60000002384185791016, PT ;  /* 0x3f19999a0d00780b */ /* 0x000fda0003f06000 */
[----:B------:R-:W-:Y:S05]  /*0960*/  @!P0 BRA `(.L_x_13) ;  /* 0x0000000000288947 */ /* 0x000fea0003800000 */
[C---:B------:R-:W-:Y:S01]  /*0970*/  FMUL R0, R13.reuse, 2.8853900432586669922 ;  /* 0x4038aa3b0d007820 */ /* 0x040fe20000400000 */
[----:B------:R-:W-:Y:S01]  /*0980*/  IMAD.MOV.U32 R9, RZ, RZ, 0x3f800000 ;  /* 0x3f800000ff097424 */ /* 0x000fe200078e00ff */
        /* <DEDUP_REMOVED lines=8> */
.L_x_13:
[----:B------:R-:W-:Y:S01]  /*0a10*/  MOV R0, 0x3c80f082 ;  /* 0x3c80f08200007802 */ /* 0x000fe20000000f00 */
[----:B------:R-:W-:-:S04]  /*0a20*/  FMUL R9, R5, R5 ;  /* 0x0000000505097220 */ /* 0x000fc80000400000 */
[----:B------:R-:W-:-:S04]  /*0a30*/  FFMA.FTZ R0, R9, R0, -0.052303962409496307373 ;  /* 0xbd563cae09007423 */ /* 0x000fc80000010000 */
[----:B------:R-:W-:-:S04]  /*0a40*/  FFMA.FTZ R0, R9, R0, 0.1331529766321182251 ;  /* 0x3e08594109007423 */ /* 0x000fc80000010000 */
[----:B------:R-:W-:-:S04]  /*0a50*/  FFMA.FTZ R0, R9, R0, -0.33332768082618713379 ;  /* 0xbeaaa9ed09007423 */ /* 0x000fc80000010000 */
[----:B------:R-:W-:-:S04]  /*0a60*/  FFMA.FTZ R0, R9, R0, RZ ;  /* 0x0000000009007223 */ /* 0x000fc800000100ff */
[----:B------:R-:W-:-:S07]  /*0a70*/  FFMA.FTZ R9, R5, R0, R5 ;  /* 0x0000000005097223 */ /* 0x000fce0000010005 */
.L_x_14:
[----:B------:R-:W-:Y:S05]  /*0a80*/  BSYNC B0 ;  /* 0x0000000000007941 */ /* 0x000fea0003800000 */
.L_x_12:
        /* <DEDUP_REMOVED lines=15> */
.L_x_16:
[----:B------:R-:W-:Y:S01]  /*0b80*/  MOV R0, 0x3c80f082 ;  /* 0x3c80f08200007802 */ /* 0x000fe20000000f00 */
[----:B------:R-:W-:-:S04]  /*0b90*/  FMUL R5, R6, R6 ;  /* 0x0000000606057220 */ /* 0x000fc80000400000 */
[----:B------:R-:W-:-:S04]  /*0ba0*/  FFMA.FTZ R0, R5, R0, -0.052303962409496307373 ;  /* 0xbd563cae05007423 */ /* 0x000fc80000010000 */
[----:B------:R-:W-:-:S04]  /*0bb0*/  FFMA.FTZ R0, R5, R0, 0.1331529766321182251 ;  /* 0x3e08594105007423 */ /* 0x000fc80000010000 */
[----:B------:R-:W-:-:S04]  /*0bc0*/  FFMA.FTZ R0, R5, R0, -0.33332768082618713379 ;  /* 0xbeaaa9ed05007423 */ /* 0x000fc80000010000 */
[----:B------:R-:W-:-:S04]  /*0bd0*/  FFMA.FTZ R5, R5, R0, RZ ;  /* 0x0000000005057223 */ /* 0x000fc800000100ff */
[----:B------:R-:W-:-:S07]  /*0be0*/  FFMA.FTZ R10, R6, R5, R6 ;  /* 0x00000005060a7223 */ /* 0x000fce0000010006 */
.L_x_17:
[----:B------:R-:W-:Y:S05]  /*0bf0*/  BSYNC B0 ;  /* 0x0000000000007941 */ /* 0x000fea0003800000 */
.L_x_15:
[----:B------:R-:W-:Y:S01]  /*0c00*/  FADD.FTZ R6, |R7|, -RZ ;  /* 0x800000ff07067221 */ /* 0x000fe20000010200 */
[----:B------:R-:W-:Y:S04]  /*0c10*/  BSSY B0, `(.L_x_18) ;  /* 0x0000014000007945 */ /* 0x000fe80003800000 */
        /* <DEDUP_REMOVED lines=12> */
.L_x_19:
[----:B------:R-:W-:Y:S01]  /*0ce0*/  MOV R0, 0x3c80f082 ;  /* 0x3c80f08200007802 */ /* 0x000fe20000000f00 */
[----:B------:R-:W-:-:S04]  /*0cf0*/  FMUL R5, R7, R7 ;  /* 0x0000000707057220 */ /* 0x000fc80000400000 */
[----:B------:R-:W-:-:S04]  /*0d00*/  FFMA.FTZ R0, R5, R0, -0.052303962409496307373 ;  /* 0xbd563cae05007423 */ /* 0x000fc80000010000 */
[----:B------:R-:W-:-:S04]  /*0d10*/  FFMA.FTZ R0, R5, R0, 0.1331529766321182251 ;  /* 0x3e08594105007423 */ /* 0x000fc80000010000 */
[----:B------:R-:W-:-:S04]  /*0d20*/  FFMA.FTZ R0, R5, R0, -0.33332768082618713379 ;  /* 0xbeaaa9ed05007423 */ /* 0x000fc80000010000 */
[----:B------:R-:W-:-:S04]  /*0d30*/  FFMA.FTZ R0, R5, R0, RZ ;  /* 0x0000000005007223 */ /* 0x000fc800000100ff */
[----:B------:R-:W-:-:S07]  /*0d40*/  FFMA.FTZ R11, R7, R0, R7 ;  /* 0x00000000070b7223 */ /* 0x000fce0000010007 */
.L_x_20:
[----:B------:R-:W-:Y:S05]  /*0d50*/  BSYNC B0 ;  /* 0x0000000000007941 */ /* 0x000fea0003800000 */
.L_x_18:
[----:B------:R-:W0:Y:S01]  /*0d60*/  S2UR UR5, SR_CgaCtaId ;  /* 0x00000000000579c3 */ /* 0x000e220000008800 */
[----:B------:R-:W-:Y:S01]  /*0d70*/  IMAD.SHL.U32 R22, R22, 0x80, RZ ;  /* 0x0000008016167824 */ /* 0x000fe200078e00ff */
[----:B------:R-:W-:Y:S01]  /*0d80*/  UMOV UR4, 0x400 ;  /* 0x0000040000047882 */ /* 0x000fe20000000000 */
[----:B------:R-:W-:Y:S02]  /*0d90*/  SHF.R.U32.HI R4, RZ, 0x1, R24 ;  /* 0x00000001ff047819 */ /* 0x000fe40000011618 */
[----:B------:R-:W-:Y:S02]  /*0da0*/  LOP3.LUT R0, R24, 0x1fc, RZ, 0xc0, !PT ;  /* 0x000001fc18007812 */ /* 0x000fe400078ec0ff */
[----:B------:R-:W-:Y:S02]  /*0db0*/  LOP3.LUT R5, R22, 0x380, RZ, 0xc0, !PT ;  /* 0x0000038016057812 */ /* 0x000fe400078ec0ff */
[----:B------:R-:W-:Y:S02]  /*0dc0*/  LOP3.LUT R16, R4, 0xf0, RZ, 0xc0, !PT ;  /* 0x000000f004107812 */ /* 0x000fe400078ec0ff */
[----:B------:R-:W-:-:S02]  /*0dd0*/  LOP3.LUT R6, R5, 0x20, RZ, 0xfc, !PT ;  /* 0x0000002005067812 */ /* 0x000fc400078efcff */
[C---:B------:R-:W-:Y:S02]  /*0de0*/  LOP3.LUT R4, R5.reuse, R26, RZ, 0xfc, !PT ;  /* 0x0000001a05047212 */ /* 0x040fe400078efcff */
[C---:B------:R-:W-:Y:S02]  /*0df0*/  LOP3.LUT R13, R5.reuse, 0x40, RZ, 0xfc, !PT ;  /* 0x00000040050d7812 */ /* 0x040fe400078efcff */
[----:B------:R-:W-:Y:S02]  /*0e00*/  LOP3.LUT R14, R5, 0x60, RZ, 0xfc, !PT ;  /* 0x00000060050e7812 */ /* 0x000fe400078efcff */
[----:B------:R-:W-:Y:S01]  /*0e10*/  LOP3.LUT R24, R25, 0x1c, R24, 0xf8, !PT ;  /* 0x0000001c19187812 */ /* 0x000fe200078ef818 */
[----:B0-----:R-:W-:-:S06]  /*0e20*/  UPRMT UR4, UR5, 0x654, UR4 ;  /* 0x0000065405047896 */ /* 0x001fcc0008000004 */
[----:B------:R-:W-:Y:S02]  /*0e30*/  LEA.HI R7, R5, UR4, RZ, 0x1f ;  /* 0x0000000405077c11 */ /* 0x000fe4000f8ff8ff */
[----:B------:R-:W-:Y:S02]  /*0e40*/  LEA.HI R5, R6, UR4, RZ, 0x1f ;  /* 0x0000000406057c11 */ /* 0x000fe4000f8ff8ff */
[----:B------:R-:W-:Y:S02]  /*0e50*/  LEA R17, R4, R7, 0x2 ;  /* 0x0000000704117211 */ /* 0x000fe400078e10ff */
[----:B------:R-:W-:Y:S02]  /*0e60*/  LEA.HI R13, R13, UR4, RZ, 0x1f ;  /* 0x000000040d0d7c11 */ /* 0x000fe4000f8ff8ff */
[----:B------:R-:W-:Y:S01]  /*0e70*/  LEA.HI R7, R14, UR4, RZ, 0x1f ;  /* 0x000000040e077c11 */ /* 0x000fe2000f8ff8ff */
[----:B------:R-:W-:Y:S01]  /*0e80*/  STS [R17], R2 ;  /* 0x0000000211007388 */ /* 0x000fe20000000800 */
[----:B------:R-:W-:-:S02]  /*0e90*/  LEA R14, R4, R5, 0x2 ;  /* 0x00000005040e7211 */ /* 0x000fc400078e10ff */
[----:B------:R-:W-:Y:S02]  /*0ea0*/  IADD3 R5, R16, UR4, RZ ;  /* 0x0000000410057c10 */ /* 0x000fe4000fffe0ff */
[C---:B------:R-:W-:Y:S01]  /*0eb0*/  LEA R19, R4.reuse, R13, 0x2 ;  /* 0x0000000d04137211 */ /* 0x040fe200078e10ff */
[----:B------:R0:W-:Y:S01]  /*0ec0*/  STS [R14+0x80], R3 ;  /* 0x000080030e007388 */ /* 0x0001e20000000800 */
[----:B------:R-:W-:Y:S01]  /*0ed0*/  LEA R16, R4, R7, 0x2 ;  /* 0x0000000704107211 */ /* 0x000fe200078e10ff */
[----:B------:R-:W-:Y:S01]  /*0ee0*/  IMAD R5, R0, 0x4, R5 ;  /* 0x0000000400057824 */ /* 0x000fe200078e0205 */
[----:B------:R-:W-:Y:S01]  /*0ef0*/  SHF.R.S32.HI R13, RZ, 0x1f, R24 ;  /* 0x0000001fff0d7819 */ /* 0x000fe20000011418 */
[----:B------:R1:W-:Y:S03]  /*0f00*/  STS [R19+0x100], R12 ;  /* 0x0001000c13007388 */ /* 0x0003e60000000800 */
[----:B------:R-:W-:Y:S01]  /*0f10*/  LEA.HI R13, R13, R24, RZ, 0x8 ;  /* 0x000000180d0d7211 */ /* 0x000fe200078f40ff */
[----:B------:R2:W-:Y:S01]  /*0f20*/  STS [R16+0x180], R15 ;  /* 0x0001800f10007388 */ /* 0x0005e20000000800 */
[----:B0-----:R-:W0:Y:S03]  /*0f30*/  LDC.64 R2, c[0x0][0x220] ;  /* 0x00008800ff027b82 */ /* 0x001e260000000a00 */
[----:B------:R3:W-:Y:S01]  /*0f40*/  STS [R17+0x40], R8 ;  /* 0x0000400811007388 */ /* 0x0007e20000000800 */
[----:B-1----:R-:W-:-:S03]  /*0f50*/  SHF.L.U32 R12, R13, 0x8, RZ ;  /* 0x000000080d0c7819 */ /* 0x002fc600000006ff */
[----:B------:R1:W-:Y:S01]  /*0f60*/  STS [R14+0xc0], R9 ;  /* 0x0000c0090e007388 */ /* 0x0003e20000000800 */
[----:B------:R-:W-:Y:S02]  /*0f70*/  LOP3.LUT R13, R13, 0xffffff00, RZ, 0xc0, !PT ;  /* 0xffffff000d0d7812 */ /* 0x000fe400078ec0ff */
[----:B------:R-:W-:Y:S01]  /*0f80*/  LOP3.LUT R12, R12, 0xffff0000, RZ, 0xc0, !PT ;  /* 0xffff00000c0c7812 */ /* 0x000fe200078ec0ff */
[----:B------:R-:W-:Y:S01]  /*0f90*/  STS [R19+0x140], R10 ;  /* 0x0001400a13007388 */ /* 0x000fe20000000800 */
[----:B--2---:R-:W-:Y:S02]  /*0fa0*/  LOP3.LUT R15, R0, 0x200, RZ, 0xfc, !PT ;  /* 0x00000200000f7812 */ /* 0x004fe400078efcff */
[----:B---3--:R-:W-:Y:S01]  /*0fb0*/  LOP3.LUT R8, R23, R26, RZ, 0xfc, !PT ;  /* 0x0000001a17087212 */ /* 0x008fe200078efcff */
[----:B------:R-:W-:Y:S01]  /*0fc0*/  STS [R16+0x1c0], R11 ;  /* 0x0001c00b10007388 */ /* 0x000fe20000000800 */
[----:B------:R-:W-:Y:S02]  /*0fd0*/  LOP3.LUT R23, R23, 0x10, R26, 0xfe, !PT ;  /* 0x0000001017177812 */ /* 0x000fe400078efe1a */
[----:B------:R-:W-:Y:S01]  /*0fe0*/  IADD3 R12, R12, R24, -R13 ;  /* 0x000000180c0c7210 */ /* 0x000fe20007ffe80d */
[----:B------:R-:W-:Y:S01]  /*0ff0*/  BAR.SYNC.DEFER_BLOCKING 0x0 ;  /* 0x0000000000007b1d */ /* 0x000fe20000010000 */
[----:B------:R-:W-:-:S02]  /*1000*/  ISETP.GE.AND P0, PT, R8, 0x100, PT ;  /* 0x000001000800780c */ /* 0x000fc40003f06270 */
[----:B------:R-:W-:Y:S02]  /*1010*/  ISETP.GE.AND P1, PT, R23, 0x100, PT ;  /* 0x000001001700780c */ /* 0x000fe40003f26270 */
[----:B-1----:R-:W-:Y:S02]  /*1020*/  LEA R9, R8, R12, 0x8 ;  /* 0x0000000c08097211 */ /* 0x002fe400078e40ff */
[----:B------:R-:W-:-:S03]  /*1030*/  SHF.R.U32.HI R15, RZ, 0x1, R15 ;  /* 0x00000001ff0f7819 */ /* 0x000fc6000001160f */
[----:B0-----:R-:W-:Y:S01]  /*1040*/  IMAD.WIDE R8, R9, 0x4, R2 ;  /* 0x0000000409087825 */ /* 0x001fe200078e0202 */
[----:B------:R-:W-:-:S04]  /*1050*/  LOP3.LUT R15, R15, 0x1f0, RZ, 0xc0, !PT ;  /* 0x000001f00f0f7812 */ /* 0x000fc800078ec0ff */
[----:B------:R-:W-:-:S04]  /*1060*/  IADD3 R15, R15, UR4, RZ ;  /* 0x000000040f0f7c10 */ /* 0x000fc8000fffe0ff */
[----:B------:R-:W-:Y:S01]  /*1070*/  LEA R15, R0, R15, 0x2 ;  /* 0x0000000f000f7211 */ /* 0x000fe200078e10ff */
[----:B------:R-:W0:Y:S04]  /*1080*/  LDS.128 R4, [R5] ;  /* 0x0000000005047984 */ /* 0x000e280000000c00 */
[----:B0-----:R0:W-:Y:S01]  /*1090*/  @!P0 STG.E.128 desc[UR6][R8.64], R4 ;  /* 0x0000000408008986 */ /* 0x0011e2000c101d06 */
[----:B------:R-:W-:Y:S05]  /*10a0*/  @P1 EXIT ;  /* 0x000000000000194d */ /* 0x000fea0003800000 */
[----:B0-----:R-:W0:Y:S01]  /*10b0*/  LDS.128 R4, [R15+0x800] ;  /* 0x000800000f047984 */ /* 0x001e220000000c00 */
[----:B------:R-:W-:-:S05]  /*10c0*/  LEA R23, R23, R12, 0x8 ;  /* 0x0000000c17177211 */ /* 0x000fca00078e40ff */
[----:B------:R-:W-:-:S05]  /*10d0*/  IMAD.WIDE R2, R23, 0x4, R2 ;  /* 0x0000000417027825 */ /* 0x000fca00078e0202 */
[----:B0-----:R-:W-:Y:S01]  /*10e0*/  STG.E.128 desc[UR6][R2.64], R4 ;  /* 0x0000000402007986 */ /* 0x001fe2000c101d06 */
[----:B------:R-:W-:Y:S05]  /*10f0*/  EXIT ;  /* 0x000000000000794d */ /* 0x000fea0003800000 */
.L_x_21:
[----:B------:R-:W-:-:S00]  /*1100*/  BRA `(.L_x_21) ;  /* 0xfffffffc00fc7947 */ /* 0x000fc0000383ffff */
[----:B------:R-:W-:-:S00]  /*1110*/  NOP ;  /* 0x0000000000007918 */ /* 0x000fc00000000000 */
        /* <DEDUP_REMOVED lines=14> */
.L_x_22:


//--------------------- .nv.global.init           --------------------------
	.section	.nv.global.init,"aw",@progbits
.nv.global.init:
	.type		_$_str,@object
	.size		_$_str,(.L_0 - _$_str)
_$_str:
        /*0000*/ 	.byte	0x5f, 0x5f, 0x43, 0x55, 0x44, 0x41, 0x5f, 0x46, 0x54, 0x5a, 0x00
.L_0:


//--------------------- .nv.shared.triton_poi_fused_add_tanh_11 --------------------------
	.section	.nv.shared.triton_poi_fused_add_tanh_11,"aw",@nobits
	.sectionflags	@""
	.align	16
	.zero		1024


//--------------------- .nv.constant0.triton_poi_fused_add_tanh_11 --------------------------
	.section	.nv.constant0.triton_poi_fused_add_tanh_11,"a",@progbits
	.sectionflags	@""
	.align	4
.nv.constant0.triton_poi_fused_add_tanh_11:
	.zero		560
